//
// Generated by NVIDIA NVVM Compiler
//
// Compiler Build ID: CL-36424714
// Cuda compilation tools, release 13.0, V13.0.88
// Based on NVVM 20.0.0
//

.version 9.0
.target sm_100
.address_size 64

	// .globl	_Z11shortKernelPfS_

.visible .entry _Z11shortKernelPfS_(
	.param .u64 .ptr .align 1 _Z11shortKernelPfS__param_0,
	.param .u64 .ptr .align 1 _Z11shortKernelPfS__param_1
)
{
	.reg .pred 	%p<2>;
	.reg .b32 	%r<5>;
	.reg .b32 	%f<3>;
	.reg .b64 	%rd<8>;

	ld.param.u64 	%rd1, [_Z11shortKernelPfS__param_0];
	ld.param.u64 	%rd2, [_Z11shortKernelPfS__param_1];
	mov.u32 	%r2, %ctaid.x;
	mov.u32 	%r3, %ntid.x;
	mov.u32 	%r4, %tid.x;
	mad.lo.s32 	%r1, %r2, %r3, %r4;
	setp.gt.u32 	%p1, %r1, 499999;
	@%p1 bra 	$L__BB0_2;
	cvta.to.global.u64 	%rd3, %rd2;
	cvta.to.global.u64 	%rd4, %rd1;
	mul.wide.u32 	%rd5, %r1, 4;
	add.s64 	%rd6, %rd3, %rd5;
	ld.global.f32 	%f1, [%rd6];
	mul.f32 	%f2, %f1, 0f3F9D70A4;
	add.s64 	%rd7, %rd4, %rd5;
	st.global.f32 	[%rd7], %f2;
$L__BB0_2:
	ret;

}


// ===== COMPILED SASS (sm_100) =====

	.target	sm_100

	.elftype	@"ET_EXEC"


//--------------------- .note.nv.tkinfo           --------------------------
	.section	.note.nv.tkinfo,"",@"SHT_NOTE"
	.sectionflags	@"SHF_NOTE_NV_TKINFO"
	.tkinfo
        /*0018*/ 	.word	0x00000002
        /*0030*/ 	.string	""
        /*0030*/ 	.string	"ptxas"
        /*0030*/ 	.string	"Cuda compilation tools, release 13.0, V13.0.88"
        /*0030*/ 	.string	"Build cuda_13.0.r13.0/compiler.36424714_0"
        /*0030*/ 	.string	"-arch sm_100 -m 64 "



//--------------------- .note.nv.cuinfo           --------------------------
	.section	.note.nv.cuinfo,"",@"SHT_NOTE"
	.sectionflags	@"SHF_NOTE_NV_CUINFO"
        /*0018*/ 	.short	0x0002
        /*001a*/ 	.short	0x0064
        /*001c*/ 	.short	0x0082
	.zero		2


//--------------------- .nv.info                  --------------------------
	.section	.nv.info,"",@"SHT_CUDA_INFO"
	.align	4


	//----- nvinfo : EIATTR_REGCOUNT
	.align		4
        /*0000*/ 	.byte	0x04, 0x2f
        /*0002*/ 	.short	(.L_1 - .L_0)
	.align		4
.L_0:
        /*0004*/ 	.word	index@(_Z11shortKernelPfS_)
        /*0008*/ 	.word	0x0000000a


	//----- nvinfo : EIATTR_FRAME_SIZE
	.align		4
.L_1:
        /*000c*/ 	.byte	0x04, 0x11
        /*000e*/ 	.short	(.L_3 - .L_2)
	.align		4
.L_2:
        /*0010*/ 	.word	index@(_Z11shortKernelPfS_)
        /*0014*/ 	.word	0x00000000


	//----- nvinfo : EIATTR_MIN_STACK_SIZE
	.align		4
.L_3:
        /*0018*/ 	.byte	0x04, 0x12
        /*001a*/ 	.short	(.L_5 - .L_4)
	.align		4
.L_4:
        /*001c*/ 	.word	index@(_Z11shortKernelPfS_)
        /*0020*/ 	.word	0x00000000
.L_5:


//--------------------- .nv.compat                --------------------------
	.section	.nv.compat,"",@"SHT_CUDA_COMPAT_INFO"
	.align	4
        /*0000*/ 	.byte	0x02, 0x09, 0x00, 0x00, 0x02, 0x02, 0x01, 0x00, 0x02, 0x05, 0x05, 0x00, 0x03, 0x07, 0x01, 0x01
        /*0010*/ 	.byte	0x02, 0x03, 0x00, 0x00, 0x02, 0x06, 0x01, 0x00, 0x04, 0x0b, 0x08, 0x00, 0x09, 0x00, 0x00, 0x00
        /*0020*/ 	.byte	0x00, 0x00, 0x00, 0x00


//--------------------- .nv.info._Z11shortKernelPfS_ --------------------------
	.section	.nv.info._Z11shortKernelPfS_,"",@"SHT_CUDA_INFO"
	.sectionflags	@""
	.align	4


	//----- nvinfo : EIATTR_CUDA_API_VERSION
	.align		4
        /*0000*/ 	.byte	0x04, 0x37
        /*0002*/ 	.short	(.L_7 - .L_6)
.L_6:
        /*0004*/ 	.word	0x00000082


	//----- nvinfo : EIATTR_KPARAM_INFO
	.align		4
.L_7:
        /*0008*/ 	.byte	0x04, 0x17
        /*000a*/ 	.short	(.L_9 - .L_8)
.L_8:
        /*000c*/ 	.word	0x00000000
        /*0010*/ 	.short	0x0001
        /*0012*/ 	.short	0x0008
        /*0014*/ 	.byte	0x00, 0xf5, 0x21, 0x00


	//----- nvinfo : EIATTR_KPARAM_INFO
	.align		4
.L_9:
        /*0018*/ 	.byte	0x04, 0x17
        /*001a*/ 	.short	(.L_11 - .L_10)
.L_10:
        /*001c*/ 	.word	0x00000000
        /*0020*/ 	.short	0x0000
        /*0022*/ 	.short	0x0000
        /*0024*/ 	.byte	0x00, 0xf5, 0x21, 0x00


	//----- nvinfo : EIATTR_SPARSE_MMA_MASK
	.align		4
.L_11:
        /*0028*/ 	.byte	0x03, 0x50
        /*002a*/ 	.short	0x0000


	//----- nvinfo : EIATTR_MAXREG_COUNT
	.align		4
        /*002c*/ 	.byte	0x03, 0x1b
        /*002e*/ 	.short	0x00ff


	//----- nvinfo : EIATTR_MERCURY_ISA_VERSION
	.align		4
        /*0030*/ 	.byte	0x03, 0x5f
        /*0032*/ 	.short	0x0101


	//----- nvinfo : EIATTR_VRC_CTA_INIT_COUNT
	.align		4
        /*0034*/ 	.byte	0x02, 0x4a
	.zero		1
	.zero		1


	//----- nvinfo : EIATTR_EXIT_INSTR_OFFSETS
	.align		4
        /*0038*/ 	.byte	0x04, 0x1c
        /*003a*/ 	.short	(.L_13 - .L_12)


	//   ....[0]....
.L_12:
        /*003c*/ 	.word	0x00000060


	//   ....[1]....
        /*0040*/ 	.word	0x000000f0


	//----- nvinfo : EIATTR_CBANK_PARAM_SIZE
	.align		4
.L_13:
        /*0044*/ 	.byte	0x03, 0x19
        /*0046*/ 	.short	0x0010


	//----- nvinfo : EIATTR_PARAM_CBANK
	.align		4
        /*0048*/ 	.byte	0x04, 0x0a
        /*004a*/ 	.short	(.L_15 - .L_14)
	.align		4
.L_14:
        /*004c*/ 	.word	index@(.nv.constant0._Z11shortKernelPfS_)
        /*0050*/ 	.short	0x0380
        /*0052*/ 	.short	0x0010


	//----- nvinfo : EIATTR_SW_WAR
	.align		4
.L_15:
        /*0054*/ 	.byte	0x04, 0x36
        /*0056*/ 	.short	(.L_17 - .L_16)
.L_16:
        /*0058*/ 	.word	0x00000008
.L_17:


//--------------------- .nv.callgraph             --------------------------
	.section	.nv.callgraph,"",@"SHT_CUDA_CALLGRAPH"
	.align	4
	.sectionentsize	8
	.align		4
        /*0000*/ 	.word	0x00000000
	.align		4
        /*0004*/ 	.word	0xffffffff
	.align		4
        /*0008*/ 	.word	0x00000000
	.align		4
        /*000c*/ 	.word	0xfffffffe
	.align		4
        /*0010*/ 	.word	0x00000000
	.align		4
        /*0014*/ 	.word	0xfffffffd
	.align		4
        /*0018*/ 	.word	0x00000000
	.align		4
        /*001c*/ 	.word	0xfffffffc


//--------------------- .text._Z11shortKernelPfS_ --------------------------
	.section	.text._Z11shortKernelPfS_,"ax",@progbits
	.align	128
        .global         _Z11shortKernelPfS_
        .type           _Z11shortKernelPfS_,@function
        .size           _Z11shortKernelPfS_,(.L_x_1 - _Z11shortKernelPfS_)
        .other          _Z11shortKernelPfS_,@"STO_CUDA_ENTRY STV_DEFAULT"
_Z11shortKernelPfS_:
.text._Z11shortKernelPfS_:
[----:B------:R-:W-:Y:S01]  /*0000*/  LDC R1, c[0x0][0x37c] ;  /* 0x0000df00ff017b82 */ /* 0x000fe20000000800 */
[----:B------:R-:W0:Y:S07]  /*0010*/  S2R R0, SR_TID.X ;  /* 0x0000000000007919 */ /* 0x000e2e0000002100 */
[----:B------:R-:W0:Y:S08]  /*0020*/  S2UR UR4, SR_CTAID.X ;  /* 0x00000000000479c3 */ /* 0x000e300000002500 */
[----:B------:R-:W0:Y:S02]  /*0030*/  LDC R7, c[0x0][0x360] ;  /* 0x0000d800ff077b82 */ /* 0x000e240000000800 */
[----:B0-----:R-:W-:-:S05]  /*0040*/  IMAD R7, R7, UR4, R0 ;  /* 0x0000000407077c24 */ /* 0x001fca000f8e0200 */
[----:B------:R-:W-:-:S13]  /*0050*/  ISETP.GT.U32.AND P0, PT, R7, 0x7a11f, PT ;  /* 0x0007a11f0700780c */ /* 0x000fda0003f04070 */
[----:B------:R-:W-:Y:S05]  /*0060*/  @P0 EXIT ;  /* 0x000000000000094d */ /* 0x000fea0003800000 */
[----:B------:R-:W0:Y:S01]  /*0070*/  LDC.64 R2, c[0x0][0x388] ;  /* 0x0000e200ff027b82 */ /* 0x000e220000000a00 */
[----:B------:R-:W1:Y:S07]  /*0080*/  LDCU.64 UR4, c[0x0][0x358] ;  /* 0x00006b00ff0477ac */ /* 0x000e6e0008000a00 */
[----:B------:R-:W2:Y:S01]  /*0090*/  LDC.64 R4, c[0x0][0x380] ;  /* 0x0000e000ff047b82 */ /* 0x000ea20000000a00 */
[----:B0-----:R-:W-:-:S06]  /*00a0*/  IMAD.WIDE.U32 R2, R7, 0x4, R2 ;  /* 0x0000000407027825 */ /* 0x001fcc00078e0002 */
[----:B-1----:R-:W3:Y:S01]  /*00b0*/  LDG.E R2, desc[UR4][R2.64] ;  /* 0x0000000402027981 */ /* 0x002ee2000c1e1900 */
[----:B--2---:R-:W-:-:S04]  /*00c0*/  IMAD.WIDE.U32 R4, R7, 0x4, R4 ;  /* 0x0000000407047825 */ /* 0x004fc800078e0004 */
[----:B---3--:R-:W-:-:S05]  /*00d0*/  FMUL R7, R2, 1.2300000190734863281 ;  /* 0x3f9d70a402077820 */ /* 0x008fca0000400000 */
[----:B------:R-:W-:Y:S01]  /*00e0*/  STG.E desc[UR4][R4.64], R7 ;  /* 0x0000000704007986 */ /* 0x000fe2000c101904 */
[----:B------:R-:W-:Y:S05]  /*00f0*/  EXIT ;  /* 0x000000000000794d */ /* 0x000fea0003800000 */
.L_x_0:
[----:B------:R-:W-:-:S00]  /*0100*/  BRA `(.L_x_0) ;  /* 0xfffffffc00fc7947 */ /* 0x000fc0000383ffff */
[----:B------:R-:W-:-:S00]  /*0110*/  NOP ;  /* 0x0000000000007918 */ /* 0x000fc00000000000 */
        /* <DEDUP_REMOVED lines=14> */
.L_x_1:


//--------------------- .nv.shared.reserved.0     --------------------------
	.section	.nv.shared.reserved.0,"aw",@nobits
	.weak		__nv_reservedSMEM_offset_0_alias
	.size		__nv_reservedSMEM_offset_0_alias, 0, 64
	.other		__nv_reservedSMEM_offset_0_alias,@"STO_CUDA_RESERVED_SHARED STV_DEFAULT"
__nv_reservedSMEM_offset_0_alias:
	.zero		0
	.zero		64


//--------------------- .nv.constant0._Z11shortKernelPfS_ --------------------------
	.section	.nv.constant0._Z11shortKernelPfS_,"a",@progbits
	.sectionflags	@""
	.align	4
.nv.constant0._Z11shortKernelPfS_:
	.zero		912


//--------------------- SYMBOLS --------------------------

	.type		.nv.reservedSmem.offset0,@object
	.size		.nv.reservedSmem.offset0,0x4
